	.headerflags	@"EF_CUDA_TEXMODE_UNIFIED EF_CUDA_64BIT_ADDRESS EF_CUDA_ACCELERATORS EF_CUDA_SM90 EF_CUDA_VIRTUAL_SM(EF_CUDA_SM90)"
	.elftype	@"ET_EXEC"


//--------------------- .nv.info                  --------------------------
	.section	.nv.info,"",@"SHT_CUDA_INFO"
	.align	4


	//----- nvinfo : EIATTR_REGCOUNT
	.align		4
        /*0000*/ 	.byte	0x04, 0x2f
        /*0002*/ 	.short	(.L_1 - .L_0)
	.align		4
.L_0:
        /*0004*/ 	.word	index@(triton_poi_fused_convolution_12)
        /*0008*/ 	.word	0x0000001f


	//----- nvinfo : EIATTR_MIN_STACK_SIZE
	.align		4
.L_1:
        /*000c*/ 	.byte	0x04, 0x12
        /*000e*/ 	.short	(.L_3 - .L_2)
	.align		4
.L_2:
        /*0010*/ 	.word	index@(triton_poi_fused_convolution_12)
        /*0014*/ 	.word	0x00000000


	//----- nvinfo : EIATTR_FRAME_SIZE
	.align		4
.L_3:
        /*0018*/ 	.byte	0x04, 0x11
        /*001a*/ 	.short	(.L_5 - .L_4)
	.align		4
.L_4:
        /*001c*/ 	.word	index@(triton_poi_fused_convolution_12)
        /*0020*/ 	.word	0x00000000


	//----- nvinfo : EIATTR_MIN_STACK_SIZE
	.align		4
.L_5:
        /*0024*/ 	.byte	0x04, 0x12
        /*0026*/ 	.short	(.L_7 - .L_6)
	.align		4
.L_6:
        /*0028*/ 	.word	index@(triton_poi_fused_convolution_12)
        /*002c*/ 	.word	0x00000000
.L_7:


//--------------------- .nv.info.triton_poi_fused_convolution_12 --------------------------
	.section	.nv.info.triton_poi_fused_convolution_12,"",@"SHT_CUDA_INFO"
	.sectionflags	@""
	.align	4


	//----- nvinfo : EIATTR_CUDA_API_VERSION
	.align		4
        /*0000*/ 	.byte	0x04, 0x37
        /*0002*/ 	.short	(.L_9 - .L_8)
.L_8:
        /*0004*/ 	.word	0x0000007c


	//----- nvinfo : EIATTR_KPARAM_INFO
	.align		4
.L_9:
        /*0008*/ 	.byte	0x04, 0x17
        /*000a*/ 	.short	(.L_11 - .L_10)
.L_10:
        /*000c*/ 	.word	0x00000000
        /*0010*/ 	.short	0x0004
        /*0012*/ 	.short	0x001c
        /*0014*/ 	.byte	0x00, 0xf0, 0x11, 0x00


	//----- nvinfo : EIATTR_KPARAM_INFO
	.align		4
.L_11:
        /*0018*/ 	.byte	0x04, 0x17
        /*001a*/ 	.short	(.L_13 - .L_12)
.L_12:
        /*001c*/ 	.word	0x00000000
        /*0020*/ 	.short	0x0003
        /*0022*/ 	.short	0x0018
        /*0024*/ 	.byte	0x00, 0xf0, 0x11, 0x00


	//----- nvinfo : EIATTR_KPARAM_INFO
	.align		4
.L_13:
        /*0028*/ 	.byte	0x04, 0x17
        /*002a*/ 	.short	(.L_15 - .L_14)
.L_14:
        /*002c*/ 	.word	0x00000000
        /*0030*/ 	.short	0x0002
        /*0032*/ 	.short	0x0010
        /*0034*/ 	.byte	0x00, 0xf4, 0x21, 0x00


	//----- nvinfo : EIATTR_KPARAM_INFO
	.align		4
.L_15:
        /*0038*/ 	.byte	0x04, 0x17
        /*003a*/ 	.short	(.L_17 - .L_16)
.L_16:
        /*003c*/ 	.word	0x00000000
        /*0040*/ 	.short	0x0001
        /*0042*/ 	.short	0x0008
        /*0044*/ 	.byte	0x00, 0xf4, 0x21, 0x00


	//----- nvinfo : EIATTR_KPARAM_INFO
	.align		4
.L_17:
        /*0048*/ 	.byte	0x04, 0x17
        /*004a*/ 	.short	(.L_19 - .L_18)
.L_18:
        /*004c*/ 	.word	0x00000000
        /*0050*/ 	.short	0x0000
        /*0052*/ 	.short	0x0000
        /*0054*/ 	.byte	0x00, 0xf4, 0x21, 0x00


	//----- nvinfo : EIATTR_SPARSE_MMA_MASK
	.align		4
.L_19:
        /*0058*/ 	.byte	0x03, 0x50
        /*005a*/ 	.short	0x0000


	//----- nvinfo : EIATTR_MAXREG_COUNT
	.align		4
        /*005c*/ 	.byte	0x03, 0x1b
        /*005e*/ 	.short	0x00ff


	//----- nvinfo : EIATTR_EXIT_INSTR_OFFSETS
	.align		4
        /*0060*/ 	.byte	0x04, 0x1c
        /*0062*/ 	.short	(.L_21 - .L_20)


	//   ....[0]....
.L_20:
        /*0064*/ 	.word	0x00000530


	//   ....[1]....
        /*0068*/ 	.word	0x00000550


	//----- nvinfo : EIATTR_REQNTID
	.align		4
.L_21:
        /*006c*/ 	.byte	0x04, 0x10
        /*006e*/ 	.short	(.L_23 - .L_22)
.L_22:
        /*0070*/ 	.word	0x00000080
        /*0074*/ 	.word	0x00000001
        /*0078*/ 	.word	0x00000001


	//----- nvinfo : EIATTR_CBANK_PARAM_SIZE
	.align		4
.L_23:
        /*007c*/ 	.byte	0x03, 0x19
        /*007e*/ 	.short	0x0020


	//----- nvinfo : EIATTR_PARAM_CBANK
	.align		4
        /*0080*/ 	.byte	0x04, 0x0a
        /*0082*/ 	.short	(.L_25 - .L_24)
	.align		4
.L_24:
        /*0084*/ 	.word	index@(.nv.constant0.triton_poi_fused_convolution_12)
        /*0088*/ 	.short	0x0210
        /*008a*/ 	.short	0x0020


	//----- nvinfo : EIATTR_SW_WAR
	.align		4
.L_25:
        /*008c*/ 	.byte	0x04, 0x36
        /*008e*/ 	.short	(.L_27 - .L_26)
.L_26:
        /*0090*/ 	.word	0x00000008
.L_27:


//--------------------- .nv.callgraph             --------------------------
	.section	.nv.callgraph,"",@"SHT_CUDA_CALLGRAPH"
	.align	4
	.sectionentsize	8
	.align		4
        /*0000*/ 	.word	0x00000000
	.align		4
        /*0004*/ 	.word	0xffffffff
	.align		4
        /*0008*/ 	.word	0x00000000
	.align		4
        /*000c*/ 	.word	0xfffffffe
	.align		4
        /*0010*/ 	.word	0x00000000
	.align		4
        /*0014*/ 	.word	0xfffffffd
	.align		4
        /*0018*/ 	.word	0x00000000
	.align		4
        /*001c*/ 	.word	0xfffffffc


//--------------------- .text.triton_poi_fused_convolution_12 --------------------------
	.section	.text.triton_poi_fused_convolution_12,"ax",@progbits
	.sectionflags	@"SHF_BARRIERS=1"
	.align	128
        .global         triton_poi_fused_convolution_12
        .type           triton_poi_fused_convolution_12,@function
        .size           triton_poi_fused_convolution_12,(.L_x_1 - triton_poi_fused_convolution_12)
        .other          triton_poi_fused_convolution_12,@"STO_CUDA_ENTRY STV_DEFAULT"
triton_poi_fused_convolution_12:
.text.triton_poi_fused_convolution_12:
[----:B------:R-:W0:Y:S01]  /*0000*/  LDC R1, c[0x0][0x28] ;  /* 0x00000a00ff017b82 */ /* 0x000e220000000800 */
[----:B------:R-:W1:Y:S07]  /*0010*/  S2R R2, SR_CTAID.Y ;  /* 0x0000000000027919 */ /* 0x000e6e0000002600 */
[----:B------:R-:W2:Y:S01]  /*0020*/  LDC.64 R16, c[0x0][0x210] ;  /* 0x00008400ff107b82 */ /* 0x000ea20000000a00 */
[----:B------:R-:W-:Y:S01]  /*0030*/  CS2R R18, SRZ ;  /* 0x0000000000127805 */ /* 0x000fe2000001ff00 */
[----:B------:R-:W-:Y:S01]  /*0040*/  ULDC.64 UR6, c[0x0][0x208] ;  /* 0x0000820000067ab9 */ /* 0x000fe20000000a00 */
[----:B------:R-:W3:Y:S01]  /*0050*/  S2R R22, SR_TID.X ;  /* 0x0000000000167919 */ /* 0x000ee20000002100 */
[----:B------:R-:W-:Y:S01]  /*0060*/  CS2R R20, SRZ ;  /* 0x0000000000147805 */ /* 0x000fe2000001ff00 */
[----:B------:R-:W4:Y:S01]  /*0070*/  S2R R0, SR_CTAID.X ;  /* 0x0000000000007919 */ /* 0x000f220000002500 */
[----:B-1----:R-:W-:-:S05]  /*0080*/  IMAD.SHL.U32 R3, R2, 0x400, RZ ;  /* 0x0000040002037824 */ /* 0x002fca00078e00ff */
[----:B---3--:R-:W-:Y:S02]  /*0090*/  LOP3.LUT R5, R3, 0x7f, R22, 0xf8, !PT ;  /* 0x0000007f03057812 */ /* 0x008fe400078ef816 */
[----:B----4-:R-:W-:-:S03]  /*00a0*/  ISETP.GE.AND P0, PT, R0, 0x100, PT ;  /* 0x000001000000780c */ /* 0x010fc60003f06270 */
[----:B------:R-:W-:-:S04]  /*00b0*/  IMAD R5, R5, 0x100, R0 ;  /* 0x0000010005057824 */ /* 0x000fc800078e0200 */
[----:B--2---:R-:W-:Y:S01]  /*00c0*/  IMAD.WIDE R8, R5, 0x4, R16 ;  /* 0x0000000405087825 */ /* 0x004fe200078e0210 */
[----:B------:R-:W-:-:S03]  /*00d0*/  IADD3 R7, R5, 0x8000, RZ ;  /* 0x0000800005077810 */ /* 0x000fc60007ffe0ff */
[C---:B------:R-:W-:Y:S02]  /*00e0*/  VIADD R11, R5.reuse, 0x10000 ;  /* 0x00010000050b7836 */ /* 0x040fe40000000000 */
[C---:B------:R-:W-:Y:S01]  /*00f0*/  VIADD R13, R5.reuse, 0x18000 ;  /* 0x00018000050d7836 */ /* 0x040fe20000000000 */
[----:B------:R-:W-:Y:S01]  /*0100*/  IADD3 R15, R5, 0x20000, RZ ;  /* 0x00020000050f7810 */ /* 0x000fe20007ffe0ff */
[C---:B------:R-:W-:Y:S01]  /*0110*/  VIADD R23, R5.reuse, 0x28000 ;  /* 0x0002800005177836 */ /* 0x040fe20000000000 */
[----:B------:R-:W-:Y:S01]  /*0120*/  IADD3 R27, R5, 0x38000, RZ ;  /* 0x00038000051b7810 */ /* 0x000fe20007ffe0ff */
[----:B------:R-:W-:Y:S01]  /*0130*/  VIADD R25, R5, 0x30000 ;  /* 0x0003000005197836 */ /* 0x000fe20000000000 */
[----:B------:R1:W2:Y:S01]  /*0140*/  @!P0 LDG.E.EL R18, desc[UR6][R8.64] ;  /* 0x0000000608128981 */ /* 0x0002a2000c2e1900 */
[----:B------:R-:W-:-:S04]  /*0150*/  IMAD.WIDE R4, R7, 0x4, R16 ;  /* 0x0000000407047825 */ /* 0x000fc800078e0210 */
[--C-:B------:R-:W-:Y:S01]  /*0160*/  IMAD.WIDE R6, R11, 0x4, R16.reuse ;  /* 0x000000040b067825 */ /* 0x100fe200078e0210 */
[----:B------:R3:W4:Y:S03]  /*0170*/  @!P0 LDG.E.EL R19, desc[UR6][R4.64] ;  /* 0x0000000604138981 */ /* 0x000726000c2e1900 */
[--C-:B------:R-:W-:Y:S01]  /*0180*/  IMAD.WIDE R10, R15, 0x4, R16.reuse ;  /* 0x000000040f0a7825 */ /* 0x100fe200078e0210 */
[----:B------:R-:W5:Y:S03]  /*0190*/  @!P0 LDG.E.EL R20, desc[UR6][R6.64] ;  /* 0x0000000606148981 */ /* 0x000f66000c2e1900 */
[----:B-1----:R-:W-:-:S04]  /*01a0*/  IMAD.WIDE R8, R13, 0x4, R16 ;  /* 0x000000040d087825 */ /* 0x002fc800078e0210 */
[--C-:B------:R-:W-:Y:S01]  /*01b0*/  IMAD.WIDE R12, R23, 0x4, R16.reuse ;  /* 0x00000004170c7825 */ /* 0x100fe200078e0210 */
[----:B------:R-:W5:Y:S03]  /*01c0*/  @!P0 LDG.E.EL R21, desc[UR6][R8.64] ;  /* 0x0000000608158981 */ /* 0x000f66000c2e1900 */
[----:B------:R-:W-:Y:S01]  /*01d0*/  IMAD.WIDE R14, R25, 0x4, R16 ;  /* 0x00000004190e7825 */ /* 0x000fe200078e0210 */
[----:B------:R-:W-:-:S03]  /*01e0*/  CS2R R24, SRZ ;  /* 0x0000000000187805 */ /* 0x000fc6000001ff00 */
[----:B------:R-:W-:Y:S02]  /*01f0*/  IMAD.MOV.U32 R23, RZ, RZ, RZ ;  /* 0x000000ffff177224 */ /* 0x000fe400078e00ff */
[----:B------:R-:W-:Y:S01]  /*0200*/  IMAD.MOV.U32 R26, RZ, RZ, RZ ;  /* 0x000000ffff1a7224 */ /* 0x000fe200078e00ff */
[----:B------:R1:W5:Y:S01]  /*0210*/  @!P0 LDG.E.EL R24, desc[UR6][R12.64] ;  /* 0x000000060c188981 */ /* 0x000362000c2e1900 */
[----:B------:R-:W-:-:S03]  /*0220*/  IMAD.WIDE R16, R27, 0x4, R16 ;  /* 0x000000041b107825 */ /* 0x000fc600078e0210 */
[----:B------:R-:W5:Y:S04]  /*0230*/  @!P0 LDG.E.EL R23, desc[UR6][R10.64] ;  /* 0x000000060a178981 */ /* 0x000f68000c2e1900 */
[----:B------:R-:W5:Y:S01]  /*0240*/  @!P0 LDG.E.EL R25, desc[UR6][R14.64] ;  /* 0x000000060e198981 */ /* 0x000f62000c2e1900 */
[----:B------:R-:W1:Y:S03]  /*0250*/  S2UR UR5, SR_CgaCtaId ;  /* 0x00000000000579c3 */ /* 0x000e660000008800 */
[----:B------:R1:W5:Y:S01]  /*0260*/  @!P0 LDG.E.EL R26, desc[UR6][R16.64] ;  /* 0x00000006101a8981 */ /* 0x000362000c2e1900 */
[----:B------:R-:W-:Y:S01]  /*0270*/  UMOV UR4, 0x400 ;  /* 0x0000040000047882 */ /* 0x000fe20000000000 */
[----:B---3--:R-:W-:-:S03]  /*0280*/  LOP3.LUT R4, R22, 0x7f, RZ, 0xc0, !PT ;  /* 0x0000007f16047812 */ /* 0x008fc600078ec0ff */
[----:B-1----:R-:W1:Y:S01]  /*0290*/  LDC.64 R12, c[0x0][0x218] ;  /* 0x00008600ff0c7b82 */ /* 0x002e620000000a00 */
[----:B0-----:R-:W-:-:S06]  /*02a0*/  UPRMT UR4, UR5, 0x654, UR4 ;  /* 0x0000065405047896 */ /* 0x001fcc0008000004 */
[----:B------:R-:W-:Y:S02]  /*02b0*/  LEA R27, R4, UR4, 0x2 ;  /* 0x00000004041b7c11 */ /* 0x000fe4000f8e10ff */
[----:B------:R-:W-:-:S04]  /*02c0*/  SHF.L.U32 R22, R22, 0x2, RZ ;  /* 0x0000000216167819 */ /* 0x000fc800000006ff */
[----:B------:R-:W-:-:S04]  /*02d0*/  LOP3.LUT R22, R22, 0x1fc, RZ, 0xc0, !PT ;  /* 0x000001fc16167812 */ /* 0x000fc800078ec0ff */
[----:B------:R-:W-:Y:S02]  /*02e0*/  LEA R28, R22, UR4, 0x2 ;  /* 0x00000004161c7c11 */ /* 0x000fe4000f8e10ff */
[----:B------:R-:W-:-:S04]  /*02f0*/  LOP3.LUT R22, R3, R22, RZ, 0xfc, !PT ;  /* 0x0000001603167212 */ /* 0x000fc800078efcff */
[----:B------:R-:W-:Y:S02]  /*0300*/  SHF.R.S32.HI R3, RZ, 0x1f, R22 ;  /* 0x0000001fff037819 */ /* 0x000fe40000011416 */
[----:B------:R-:W-:Y:S02]  /*0310*/  SHF.R.S32.HI R17, RZ, 0x15, R2 ;  /* 0x00000015ff117819 */ /* 0x000fe40000011402 */
[-C--:B------:R-:W-:Y:S02]  /*0320*/  LEA.HI R14, R3, R22.reuse, RZ, 0x8 ;  /* 0x00000016030e7211 */ /* 0x080fe400078f40ff */
[----:B------:R-:W0:Y:S01]  /*0330*/  LDC.64 R2, c[0x0][0x220] ;  /* 0x00008800ff027b82 */ /* 0x000e220000000a00 */
[----:B------:R-:W-:Y:S02]  /*0340*/  SGXT R17, R17, 0x1 ;  /* 0x000000011111781a */ /* 0x000fe40000000200 */
[C---:B------:R-:W-:Y:S02]  /*0350*/  LOP3.LUT R15, R14.reuse, 0xffffff00, RZ, 0xc0, !PT ;  /* 0xffffff000e0f7812 */ /* 0x040fe400078ec0ff */
[----:B------:R-:W-:Y:S01]  /*0360*/  LEA.HI R17, R17, R22, RZ, 0x8 ;  /* 0x0000001611117211 */ /* 0x000fe200078f40ff */
[----:B------:R-:W-:-:S02]  /*0370*/  IMAD.SHL.U32 R14, R14, 0x100, RZ ;  /* 0x000001000e0e7824 */ /* 0x000fc400078e00ff */
[----:B------:R-:W-:Y:S01]  /*0380*/  IMAD.IADD R15, R22, 0x1, -R15 ;  /* 0x00000001160f7824 */ /* 0x000fe200078e0a0f */
[----:B------:R-:W-:Y:S02]  /*0390*/  LEA R17, R17, 0x20000, 0x8 ;  /* 0x0002000011117811 */ /* 0x000fe400078e40ff */
[----:B------:R-:W-:Y:S02]  /*03a0*/  LOP3.LUT R14, R14, 0xffff0000, RZ, 0xc0, !PT ;  /* 0xffff00000e0e7812 */ /* 0x000fe400078ec0ff */
[----:B------:R-:W-:Y:S02]  /*03b0*/  LEA R15, R0, R15, 0x8 ;  /* 0x0000000f000f7211 */ /* 0x000fe400078e40ff */
[----:B------:R-:W-:-:S03]  /*03c0*/  LOP3.LUT R0, R17, 0xffff0000, RZ, 0xc0, !PT ;  /* 0xffff000011007812 */ /* 0x000fc600078ec0ff */
[----:B------:R-:W-:Y:S01]  /*03d0*/  IMAD.IADD R17, R15, 0x1, R14 ;  /* 0x000000010f117824 */ /* 0x000fe200078e020e */
[----:B--2---:R-:W-:Y:S04]  /*03e0*/  STS [R27], R18 ;  /* 0x000000121b007388 */ /* 0x004fe80000000800 */
[----:B----4-:R2:W-:Y:S04]  /*03f0*/  STS [R27+0x200], R19 ;  /* 0x000200131b007388 */ /* 0x0105e80000000800 */
[----:B-----5:R-:W-:Y:S04]  /*0400*/  STS [R27+0x400], R20 ;  /* 0x000400141b007388 */ /* 0x020fe80000000800 */
[----:B------:R-:W-:Y:S01]  /*0410*/  STS [R27+0x600], R21 ;  /* 0x000600151b007388 */ /* 0x000fe20000000800 */
[----:B------:R-:W-:Y:S06]  /*0420*/  BAR.SYNC.DEFER_BLOCKING 0x0 ;  /* 0x0000000000007b1d */ /* 0x000fec0000010000 */
[----:B------:R-:W3:Y:S02]  /*0430*/  LDS.128 R8, [R28] ;  /* 0x000000001c087984 */ /* 0x000ee40000000c00 */
[----:B------:R-:W-:Y:S06]  /*0440*/  BAR.SYNC.DEFER_BLOCKING 0x0 ;  /* 0x0000000000007b1d */ /* 0x000fec0000010000 */
[----:B------:R-:W-:Y:S04]  /*0450*/  STS [R27], R23 ;  /* 0x000000171b007388 */ /* 0x000fe80000000800 */
[----:B------:R-:W-:Y:S04]  /*0460*/  STS [R27+0x200], R24 ;  /* 0x000200181b007388 */ /* 0x000fe80000000800 */
[----:B------:R-:W-:Y:S04]  /*0470*/  STS [R27+0x400], R25 ;  /* 0x000400191b007388 */ /* 0x000fe80000000800 */
[----:B------:R-:W-:Y:S01]  /*0480*/  STS [R27+0x600], R26 ;  /* 0x0006001a1b007388 */ /* 0x000fe20000000800 */
[----:B------:R-:W-:Y:S06]  /*0490*/  BAR.SYNC.DEFER_BLOCKING 0x0 ;  /* 0x0000000000007b1d */ /* 0x000fec0000010000 */
[----:B------:R-:W4:Y:S01]  /*04a0*/  LDS.128 R4, [R28] ;  /* 0x000000001c047984 */ /* 0x000f220000000c00 */
[----:B--2---:R-:W-:Y:S01]  /*04b0*/  IADD3 R19, R15, R0, RZ ;  /* 0x000000000f137210 */ /* 0x004fe20007ffe0ff */
[----:B-1----:R-:W-:-:S04]  /*04c0*/  IMAD.WIDE R14, R17, 0x4, R12 ;  /* 0x00000004110e7825 */ /* 0x002fc800078e020c */
[----:B------:R-:W-:Y:S01]  /*04d0*/  IMAD.WIDE R12, R19, 0x4, R12 ;  /* 0x00000004130c7825 */ /* 0x000fe200078e020c */
[----:B---3--:R1:W-:Y:S03]  /*04e0*/  @!P0 STG.E.128 desc[UR6][R14.64], R8 ;  /* 0x000000080e008986 */ /* 0x0083e6000c101d06 */
[----:B0-----:R-:W-:-:S04]  /*04f0*/  IMAD.WIDE R16, R17, 0x4, R2 ;  /* 0x0000000411107825 */ /* 0x001fc800078e0202 */
[----:B------:R-:W-:Y:S01]  /*0500*/  IMAD.WIDE R2, R19, 0x4, R2 ;  /* 0x0000000413027825 */ /* 0x000fe200078e0202 */
[----:B----4-:R1:W-:Y:S04]  /*0510*/  @!P0 STG.E.128 desc[UR6][R12.64], R4 ;  /* 0x000000040c008986 */ /* 0x0103e8000c101d06 */
[----:B------:R1:W-:Y:S01]  /*0520*/  @!P0 STG.E.128 desc[UR6][R16.64], R8 ;  /* 0x0000000810008986 */ /* 0x0003e2000c101d06 */
[----:B------:R-:W-:Y:S05]  /*0530*/  @P0 EXIT ;  /* 0x000000000000094d */ /* 0x000fea0003800000 */
[----:B------:R-:W-:Y:S01]  /*0540*/  STG.E.128 desc[UR6][R2.64], R4 ;  /* 0x0000000402007986 */ /* 0x000fe2000c101d06 */
[----:B------:R-:W-:Y:S05]  /*0550*/  EXIT ;  /* 0x000000000000794d */ /* 0x000fea0003800000 */
.L_x_0:
[----:B------:R-:W-:-:S00]  /*0560*/  BRA `(.L_x_0) ;  /* 0xfffffffc00fc7947 */ /* 0x000fc0000383ffff */
[----:B------:R-:W-:-:S00]  /*0570*/  NOP ;  /* 0x0000000000007918 */ /* 0x000fc00000000000 */
        /* <DEDUP_REMOVED lines=8> */
.L_x_1:


//--------------------- .nv.shared.triton_poi_fused_convolution_12 --------------------------
	.section	.nv.shared.triton_poi_fused_convolution_12,"aw",@nobits
	.sectionflags	@""
	.align	16
	.zero		1024


//--------------------- .nv.constant0.triton_poi_fused_convolution_12 --------------------------
	.section	.nv.constant0.triton_poi_fused_convolution_12,"a",@progbits
	.sectionflags	@""
	.align	4
.nv.constant0.triton_poi_fused_convolution_12:
	.zero		560
